	.headerflags	@"EF_CUDA_TEXMODE_UNIFIED EF_CUDA_64BIT_ADDRESS EF_CUDA_ACCELERATORS EF_CUDA_SM90 EF_CUDA_VIRTUAL_SM(EF_CUDA_SM90)"
	.elftype	@"ET_EXEC"


//--------------------- .nv.info                  --------------------------
	.section	.nv.info,"",@"SHT_CUDA_INFO"
	.align	4


	//----- nvinfo : EIATTR_REGCOUNT
	.align		4
        /*0000*/ 	.byte	0x04, 0x2f
        /*0002*/ 	.short	(.L_3 - .L_2)
	.align		4
.L_2:
        /*0004*/ 	.word	index@(triton_poi_fused__native_batch_norm_legit_no_training_mul_sigmoid_30)
        /*0008*/ 	.word	0x00000026


	//----- nvinfo : EIATTR_MIN_STACK_SIZE
	.align		4
.L_3:
        /*000c*/ 	.byte	0x04, 0x12
        /*000e*/ 	.short	(.L_5 - .L_4)
	.align		4
.L_4:
        /*0010*/ 	.word	index@(triton_poi_fused__native_batch_norm_legit_no_training_mul_sigmoid_30)
        /*0014*/ 	.word	0x00000000


	//----- nvinfo : EIATTR_FRAME_SIZE
	.align		4
.L_5:
        /*0018*/ 	.byte	0x04, 0x11
        /*001a*/ 	.short	(.L_7 - .L_6)
	.align		4
.L_6:
        /*001c*/ 	.word	index@(triton_poi_fused__native_batch_norm_legit_no_training_mul_sigmoid_30)
        /*0020*/ 	.word	0x00000000


	//----- nvinfo : EIATTR_MIN_STACK_SIZE
	.align		4
.L_7:
        /*0024*/ 	.byte	0x04, 0x12
        /*0026*/ 	.short	(.L_9 - .L_8)
	.align		4
.L_8:
        /*0028*/ 	.word	index@(triton_poi_fused__native_batch_norm_legit_no_training_mul_sigmoid_30)
        /*002c*/ 	.word	0x00000000
.L_9:


//--------------------- .nv.info.triton_poi_fused__native_batch_norm_legit_no_training_mul_sigmoid_30 --------------------------
	.section	.nv.info.triton_poi_fused__native_batch_norm_legit_no_training_mul_sigmoid_30,"",@"SHT_CUDA_INFO"
	.sectionflags	@""
	.align	4


	//----- nvinfo : EIATTR_CUDA_API_VERSION
	.align		4
        /*0000*/ 	.byte	0x04, 0x37
        /*0002*/ 	.short	(.L_11 - .L_10)
.L_10:
        /*0004*/ 	.word	0x0000007c


	//----- nvinfo : EIATTR_KPARAM_INFO
	.align		4
.L_11:
        /*0008*/ 	.byte	0x04, 0x17
        /*000a*/ 	.short	(.L_13 - .L_12)
.L_12:
        /*000c*/ 	.word	0x00000000
        /*0010*/ 	.short	0x0006
        /*0012*/ 	.short	0x0030
        /*0014*/ 	.byte	0x00, 0xf0, 0x11, 0x00


	//----- nvinfo : EIATTR_KPARAM_INFO
	.align		4
.L_13:
        /*0018*/ 	.byte	0x04, 0x17
        /*001a*/ 	.short	(.L_15 - .L_14)
.L_14:
        /*001c*/ 	.word	0x00000000
        /*0020*/ 	.short	0x0005
        /*0022*/ 	.short	0x0028
        /*0024*/ 	.byte	0x00, 0xf4, 0x21, 0x00


	//----- nvinfo : EIATTR_KPARAM_INFO
	.align		4
.L_15:
        /*0028*/ 	.byte	0x04, 0x17
        /*002a*/ 	.short	(.L_17 - .L_16)
.L_16:
        /*002c*/ 	.word	0x00000000
        /*0030*/ 	.short	0x0004
        /*0032*/ 	.short	0x0020
        /*0034*/ 	.byte	0x00, 0xf4, 0x21, 0x00


	//----- nvinfo : EIATTR_KPARAM_INFO
	.align		4
.L_17:
        /*0038*/ 	.byte	0x04, 0x17
        /*003a*/ 	.short	(.L_19 - .L_18)
.L_18:
        /*003c*/ 	.word	0x00000000
        /*0040*/ 	.short	0x0003
        /*0042*/ 	.short	0x0018
        /*0044*/ 	.byte	0x00, 0xf4, 0x21, 0x00


	//----- nvinfo : EIATTR_KPARAM_INFO
	.align		4
.L_19:
        /*0048*/ 	.byte	0x04, 0x17
        /*004a*/ 	.short	(.L_21 - .L_20)
.L_20:
        /*004c*/ 	.word	0x00000000
        /*0050*/ 	.short	0x0002
        /*0052*/ 	.short	0x0010
        /*0054*/ 	.byte	0x00, 0xf4, 0x21, 0x00


	//----- nvinfo : EIATTR_KPARAM_INFO
	.align		4
.L_21:
        /*0058*/ 	.byte	0x04, 0x17
        /*005a*/ 	.short	(.L_23 - .L_22)
.L_22:
        /*005c*/ 	.word	0x00000000
        /*0060*/ 	.short	0x0001
        /*0062*/ 	.short	0x0008
        /*0064*/ 	.byte	0x00, 0xf4, 0x21, 0x00


	//----- nvinfo : EIATTR_KPARAM_INFO
	.align		4
.L_23:
        /*0068*/ 	.byte	0x04, 0x17
        /*006a*/ 	.short	(.L_25 - .L_24)
.L_24:
        /*006c*/ 	.word	0x00000000
        /*0070*/ 	.short	0x0000
        /*0072*/ 	.short	0x0000
        /*0074*/ 	.byte	0x00, 0xf4, 0x21, 0x00


	//----- nvinfo : EIATTR_SPARSE_MMA_MASK
	.align		4
.L_25:
        /*0078*/ 	.byte	0x03, 0x50
        /*007a*/ 	.short	0x0000


	//----- nvinfo : EIATTR_MAXREG_COUNT
	.align		4
        /*007c*/ 	.byte	0x03, 0x1b
        /*007e*/ 	.short	0x00ff


	//----- nvinfo : EIATTR_EXIT_INSTR_OFFSETS
	.align		4
        /*0080*/ 	.byte	0x04, 0x1c
        /*0082*/ 	.short	(.L_27 - .L_26)


	//   ....[0]....
.L_26:
        /*0084*/ 	.word	0x00000fd0


	//----- nvinfo : EIATTR_REQNTID
	.align		4
.L_27:
        /*0088*/ 	.byte	0x04, 0x10
        /*008a*/ 	.short	(.L_29 - .L_28)
.L_28:
        /*008c*/ 	.word	0x00000080
        /*0090*/ 	.word	0x00000001
        /*0094*/ 	.word	0x00000001


	//----- nvinfo : EIATTR_CBANK_PARAM_SIZE
	.align		4
.L_29:
        /*0098*/ 	.byte	0x03, 0x19
        /*009a*/ 	.short	0x0034


	//----- nvinfo : EIATTR_PARAM_CBANK
	.align		4
        /*009c*/ 	.byte	0x04, 0x0a
        /*009e*/ 	.short	(.L_31 - .L_30)
	.align		4
.L_30:
        /*00a0*/ 	.word	index@(.nv.constant0.triton_poi_fused__native_batch_norm_legit_no_training_mul_sigmoid_30)
        /*00a4*/ 	.short	0x0210
        /*00a6*/ 	.short	0x0034


	//----- nvinfo : EIATTR_SW_WAR
	.align		4
.L_31:
        /*00a8*/ 	.byte	0x04, 0x36
        /*00aa*/ 	.short	(.L_33 - .L_32)
.L_32:
        /*00ac*/ 	.word	0x00000008
.L_33:


//--------------------- .nv.callgraph             --------------------------
	.section	.nv.callgraph,"",@"SHT_CUDA_CALLGRAPH"
	.align	4
	.sectionentsize	8
	.align		4
        /*0000*/ 	.word	0x00000000
	.align		4
        /*0004*/ 	.word	0xffffffff
	.align		4
        /*0008*/ 	.word	0x00000000
	.align		4
        /*000c*/ 	.word	0xfffffffe
	.align		4
        /*0010*/ 	.word	0x00000000
	.align		4
        /*0014*/ 	.word	0xfffffffd
	.align		4
        /*0018*/ 	.word	0x00000000
	.align		4
        /*001c*/ 	.word	0xfffffffc


//--------------------- .nv.constant4             --------------------------
	.section	.nv.constant4,"a",@progbits
	.align	8
	.align		8
.nv.constant4:
        /*0000*/ 	.dword	_$_str
	.align		8
        /*0008*/ 	.dword	_$_str_$_2


//--------------------- .text.triton_poi_fused__native_batch_norm_legit_no_training_mul_sigmoid_30 --------------------------
	.section	.text.triton_poi_fused__native_batch_norm_legit_no_training_mul_sigmoid_30,"ax",@progbits
	.align	128
        .global         triton_poi_fused__native_batch_norm_legit_no_training_mul_sigmoid_30
        .type           triton_poi_fused__native_batch_norm_legit_no_training_mul_sigmoid_30,@function
        .size           triton_poi_fused__native_batch_norm_legit_no_training_mul_sigmoid_30,(.L_x_1 - triton_poi_fused__native_batch_norm_legit_no_training_mul_sigmoid_30)
        .other          triton_poi_fused__native_batch_norm_legit_no_training_mul_sigmoid_30,@"STO_CUDA_ENTRY STV_DEFAULT"
triton_poi_fused__native_batch_norm_legit_no_training_mul_sigmoid_30:
.text.triton_poi_fused__native_batch_norm_legit_no_training_mul_sigmoid_30:
[----:B------:R-:W-:Y:S01]  /*0000*/  LDC R1, c[0x0][0x28] ;  /* 0x00000a00ff017b82 */ /* 0x000fe20000000800 */
[----:B------:R-:W1:Y:S07]  /*0010*/  S2R R0, SR_TID.X ;  /* 0x0000000000007919 */ /* 0x000e6e0000002100 */
[----:B------:R-:W2:Y:S01]  /*0020*/  LDC.64 R18, c[0x0][0x228] ;  /* 0x00008a00ff127b82 */ /* 0x000ea20000000a00 */
[----:B------:R-:W-:Y:S01]  /*0030*/  ULDC.64 UR4, c[0x0][0x208] ;  /* 0x0000820000047ab9 */ /* 0x000fe20000000a00 */
[----:B------:R-:W3:Y:S06]  /*0040*/  S2R R3, SR_CTAID.X ;  /* 0x0000000000037919 */ /* 0x000eec0000002500 */
[----:B------:R-:W4:Y:S08]  /*0050*/  LDC.64 R20, c[0x0][0x220] ;  /* 0x00008800ff147b82 */ /* 0x000f300000000a00 */
[----:B------:R-:W5:Y:S08]  /*0060*/  LDC.64 R22, c[0x0][0x218] ;  /* 0x00008600ff167b82 */ /* 0x000f700000000a00 */
[----:B------:R-:W5:Y:S01]  /*0070*/  LDC.64 R24, c[0x0][0x238] ;  /* 0x00008e00ff187b82 */ /* 0x000f620000000a00 */
[----:B-1----:R-:W-:-:S04]  /*0080*/  SHF.L.U32 R0, R0, 0x2, RZ ;  /* 0x0000000200007819 */ /* 0x002fc800000006ff */
[----:B------:R-:W-:-:S04]  /*0090*/  LOP3.LUT R0, R0, 0x1fc, RZ, 0xc0, !PT ;  /* 0x000001fc00007812 */ /* 0x000fc800078ec0ff */
[----:B---3--:R-:W-:-:S05]  /*00a0*/  LEA R0, R3, R0, 0xa ;  /* 0x0000000003007211 */ /* 0x008fca00078e50ff */
[----:B------:R-:W-:-:S05]  /*00b0*/  IMAD.HI R2, R0, 0x38e38e39, RZ ;  /* 0x38e38e3900027827 */ /* 0x000fca00078e02ff */
[----:B------:R-:W-:-:S04]  /*00c0*/  SHF.R.U32.HI R3, RZ, 0x1f, R2 ;  /* 0x0000001fff037819 */ /* 0x000fc80000011602 */
[----:B------:R-:W-:-:S05]  /*00d0*/  LEA.HI.SX32 R3, R2, R3, 0x18 ;  /* 0x0000000302037211 */ /* 0x000fca00078fc2ff */
[----:B------:R-:W-:-:S04]  /*00e0*/  IMAD R16, R3, -0x480, R0 ;  /* 0xfffffb8003107824 */ /* 0x000fc800078e0200 */
[----:B--2---:R-:W-:-:S06]  /*00f0*/  IMAD.WIDE R4, R16, 0x4, R18 ;  /* 0x0000000410047825 */ /* 0x004fcc00078e0212 */
[----:B------:R-:W2:Y:S01]  /*0100*/  LDG.E.EL.128 R4, desc[UR4][R4.64] ;  /* 0x0000000404047981 */ /* 0x000ea2000c2e1d00 */
[----:B------:R-:W-:Y:S01]  /*0110*/  IADD3 R3, R0, 0x200, RZ ;  /* 0x0000020000037810 */ /* 0x000fe20007ffe0ff */
[----:B----4-:R-:W-:-:S04]  /*0120*/  IMAD.WIDE R12, R16, 0x4, R20 ;  /* 0x00000004100c7825 */ /* 0x010fc800078e0214 */
[----:B------:R-:W-:Y:S02]  /*0130*/  IMAD.HI R2, R3, 0x38e38e39, RZ ;  /* 0x38e38e3903027827 */ /* 0x000fe400078e02ff */
[----:B------:R-:W3:Y:S02]  /*0140*/  LDG.E.EL.128 R12, desc[UR4][R12.64] ;  /* 0x000000040c0c7981 */ /* 0x000ee4000c2e1d00 */
[----:B-----5:R-:W-:Y:S01]  /*0150*/  IMAD.WIDE R22, R0, 0x4, R22 ;  /* 0x0000000400167825 */ /* 0x020fe200078e0216 */
[----:B------:R-:W-:-:S04]  /*0160*/  SHF.R.U32.HI R9, RZ, 0x1f, R2 ;  /* 0x0000001fff097819 */ /* 0x000fc80000011602 */
[----:B------:R-:W-:Y:S01]  /*0170*/  LEA.HI.SX32 R2, R2, R9, 0x18 ;  /* 0x0000000902027211 */ /* 0x000fe200078fc2ff */
[----:B------:R-:W4:Y:S04]  /*0180*/  LDG.E.128 R32, desc[UR4][R22.64+0x800] ;  /* 0x0008000416207981 */ /* 0x000f28000c1e1d00 */
[----:B------:R1:W3:Y:S01]  /*0190*/  LDG.E.128 R8, desc[UR4][R22.64] ;  /* 0x0000000416087981 */ /* 0x0002e2000c1e1d00 */
[----:B------:R-:W-:-:S04]  /*01a0*/  IMAD R3, R2, -0x480, R3 ;  /* 0xfffffb8002037824 */ /* 0x000fc800078e0203 */
[----:B------:R-:W-:Y:S01]  /*01b0*/  IMAD.WIDE R28, R3, 0x4, R20 ;  /* 0x00000004031c7825 */ /* 0x000fe200078e0214 */
[----:B-1----:R-:W1:Y:S05]  /*01c0*/  LDC.64 R22, c[0x0][0x230] ;  /* 0x00008c00ff167b82 */ /* 0x002e6a0000000a00 */
[----:B------:R-:W4:Y:S01]  /*01d0*/  LDG.E.EL.128 R28, desc[UR4][R28.64] ;  /* 0x000000041c1c7981 */ /* 0x000f22000c2e1d00 */
[----:B--2---:R-:W-:Y:S01]  /*01e0*/  FADD R5, R5, 9.9999997473787516356e-06 ;  /* 0x3727c5ac05057421 */ /* 0x004fe20000000000 */
[----:B------:R-:W-:Y:S01]  /*01f0*/  FADD R4, R4, 9.9999997473787516356e-06 ;  /* 0x3727c5ac04047421 */ /* 0x000fe20000000000 */
[----:B------:R-:W-:-:S03]  /*0200*/  FADD R6, R6, 9.9999997473787516356e-06 ;  /* 0x3727c5ac06067421 */ /* 0x000fc60000000000 */
[----:B------:R-:W2:Y:S08]  /*0210*/  MUFU.SQRT R17, R4 ;  /* 0x0000000400117308 */ /* 0x000eb00000002000 */
[----:B------:R-:W5:Y:S08]  /*0220*/  MUFU.SQRT R5, R5 ;  /* 0x0000000500057308 */ /* 0x000f700000002000 */
[----:B------:R-:W1:Y:S01]  /*0230*/  MUFU.SQRT R6, R6 ;  /* 0x0000000600067308 */ /* 0x000e620000002000 */
[----:B--2---:R-:W-:-:S02]  /*0240*/  FSETP.GT.AND P0, PT, R17, 8.50705917302346158658e+37, PT ;  /* 0x7e8000001100780b */ /* 0x004fc40003f04000 */
[----:B------:R-:W-:Y:S02]  /*0250*/  FSETP.GEU.AND P3, PT, R17, 1.175494350822287508e-38, PT ;  /* 0x008000001100780b */ /* 0x000fe40003f6e000 */
[C---:B-----5:R-:W-:Y:S02]  /*0260*/  FSETP.GT.AND P1, PT, R5.reuse, 8.50705917302346158658e+37, PT ;  /* 0x7e8000000500780b */ /* 0x060fe40003f24000 */
[----:B------:R-:W-:Y:S02]  /*0270*/  FSETP.GEU.AND P4, PT, R5, 1.175494350822287508e-38, PT ;  /* 0x008000000500780b */ /* 0x000fe40003f8e000 */
[C---:B01----:R-:W-:Y:S02]  /*0280*/  FSETP.GT.AND P2, PT, R6.reuse, 8.50705917302346158658e+37, PT ;  /* 0x7e8000000600780b */ /* 0x043fe40003f44000 */
[----:B------:R-:W-:-:S03]  /*0290*/  FSETP.GEU.AND P5, PT, R6, 1.175494350822287508e-38, PT ;  /* 0x008000000600780b */ /* 0x000fc60003fae000 */
[----:B------:R-:W-:-:S04]  /*02a0*/  @P0 FMUL R17, R17, 0.25 ;  /* 0x3e80000011110820 */ /* 0x000fc80000400000 */
[----:B------:R-:W-:Y:S01]  /*02b0*/  @P1 FMUL R5, R5, 0.25 ;  /* 0x3e80000005051820 */ /* 0x000fe20000400000 */
[----:B------:R-:W-:Y:S01]  /*02c0*/  @!P3 FMUL R17, R17, 16777216 ;  /* 0x4b8000001111b820 */ /* 0x000fe20000400000 */
[----:B------:R-:W-:Y:S02]  /*02d0*/  HFMA2.MMA R4, -RZ, RZ, 1.625, 0 ;  /* 0x3e800000ff047435 */ /* 0x000fe400000001ff */
[----:B------:R-:W-:Y:S01]  /*02e0*/  @!P4 FMUL R5, R5, 16777216 ;  /* 0x4b8000000505c820 */ /* 0x000fe20000400000 */
[----:B------:R-:W-:-:S04]  /*02f0*/  @P2 FMUL R6, R6, 0.25 ;  /* 0x3e80000006062820 */ /* 0x000fc80000400000 */
[----:B------:R-:W-:Y:S01]  /*0300*/  @!P5 FMUL R6, R6, 16777216 ;  /* 0x4b8000000606d820 */ /* 0x000fe20000400000 */
[----:B------:R-:W0:Y:S01]  /*0310*/  MUFU.RCP R17, R17 ;  /* 0x0000001100117308 */ /* 0x000e220000001000 */
[----:B---3--:R-:W-:Y:S01]  /*0320*/  FADD R8, R8, -R12 ;  /* 0x8000000c08087221 */ /* 0x008fe20000000000 */
[----:B------:R-:W-:Y:S01]  /*0330*/  FADD R10, R10, -R14 ;  /* 0x8000000e0a0a7221 */ /* 0x000fe20000000000 */
[----:B------:R-:W-:-:S05]  /*0340*/  FSEL R12, R4, 1, P0 ;  /* 0x3f800000040c7808 */ /* 0x000fca0000000000 */
[----:B------:R-:W1:Y:S01]  /*0350*/  MUFU.RCP R5, R5 ;  /* 0x0000000500057308 */ /* 0x000e620000001000 */
[----:B------:R-:W-:Y:S01]  /*0360*/  FADD R2, R11, -R15 ;  /* 0x8000000f0b027221 */ /* 0x000fe20000000000 */
[----:B------:R-:W-:-:S06]  /*0370*/  FSEL R14, R4, 1, P1 ;  /* 0x3f800000040e7808 */ /* 0x000fcc0000800000 */
[----:B------:R-:W2:Y:S01]  /*0380*/  MUFU.RCP R6, R6 ;  /* 0x0000000600067308 */ /* 0x000ea20000001000 */
[----:B------:R-:W-:Y:S01]  /*0390*/  FSEL R11, R4, 1, P2 ;  /* 0x3f800000040b7808 */ /* 0x000fe20001000000 */
[----:B------:R-:W-:Y:S01]  /*03a0*/  @!P3 FMUL R12, R12, 16777216 ;  /* 0x4b8000000c0cb820 */ /* 0x000fe20000400000 */
[----:B------:R-:W-:Y:S01]  /*03b0*/  @!P4 FMUL R14, R14, 16777216 ;  /* 0x4b8000000e0ec820 */ /* 0x000fe20000400000 */
[----:B------:R-:W-:Y:S02]  /*03c0*/  FADD R9, R9, -R13 ;  /* 0x8000000d09097221 */ /* 0x000fe40000000000 */
[----:B------:R-:W-:Y:S01]  /*03d0*/  @!P5 FMUL R11, R11, 16777216 ;  /* 0x4b8000000b0bd820 */ /* 0x000fe20000400000 */
[----:B0-----:R-:W-:Y:S01]  /*03e0*/  FMUL R17, R17, R12 ;  /* 0x0000000c11117220 */ /* 0x001fe20000400000 */
[----:B----4-:R-:W-:Y:S01]  /*03f0*/  FADD R31, R35, -R31 ;  /* 0x8000001f231f7221 */ /* 0x010fe20000000000 */
[----:B------:R-:W-:Y:S01]  /*0400*/  FADD R30, R34, -R30 ;  /* 0x8000001e221e7221 */ /* 0x000fe20000000000 */
[----:B-1----:R-:W-:Y:S01]  /*0410*/  FMUL R14, R5, R14 ;  /* 0x0000000e050e7220 */ /* 0x002fe20000400000 */
[----:B------:R-:W-:-:S04]  /*0420*/  IMAD.WIDE R12, R16, 0x4, R24 ;  /* 0x00000004100c7825 */ /* 0x000fc800078e0218 */
[----:B--2---:R-:W-:Y:S01]  /*0430*/  FMUL R5, R6, R11 ;  /* 0x0000000b06057220 */ /* 0x004fe20000400000 */
[----:B------:R-:W-:-:S04]  /*0440*/  IMAD.WIDE R34, R16, 0x4, R22 ;  /* 0x0000000410227825 */ /* 0x000fc800078e0216 */
[----:B------:R-:W-:Y:S01]  /*0450*/  FMUL R21, R8, R17 ;  /* 0x0000001108157220 */ /* 0x000fe20000400000 */
[----:B------:R-:W-:Y:S01]  /*0460*/  FMUL R6, R9, R14 ;  /* 0x0000000e09067220 */ /* 0x000fe20000400000 */
[----:B------:R-:W-:Y:S01]  /*0470*/  FMUL R5, R10, R5 ;  /* 0x000000050a057220 */ /* 0x000fe20000400000 */
[----:B------:R-:W2:Y:S04]  /*0480*/  LDG.E.EL.128 R12, desc[UR4][R12.64] ;  /* 0x000000040c0c7981 */ /* 0x000ea8000c2e1d00 */
[----:B------:R-:W2:Y:S01]  /*0490*/  LDG.E.EL.128 R8, desc[UR4][R34.64] ;  /* 0x0000000422087981 */ /* 0x000ea2000c2e1d00 */
[----:B------:R-:W-:-:S06]  /*04a0*/  IMAD.WIDE R18, R3, 0x4, R18 ;  /* 0x0000000403127825 */ /* 0x000fcc00078e0212 */
[----:B------:R-:W3:Y:S01]  /*04b0*/  LDG.E.EL.128 R16, desc[UR4][R18.64] ;  /* 0x0000000412107981 */ /* 0x000ee2000c2e1d00 */
[----:B------:R-:W-:-:S04]  /*04c0*/  IMAD.WIDE R22, R3, 0x4, R22 ;  /* 0x0000000403167825 */ /* 0x000fc800078e0216 */
[----:B------:R-:W-:-:S06]  /*04d0*/  IMAD.WIDE R24, R3, 0x4, R24 ;  /* 0x0000000403187825 */ /* 0x000fcc00078e0218 */
[----:B------:R-:W4:Y:S01]  /*04e0*/  LDG.E.EL.128 R24, desc[UR4][R24.64] ;  /* 0x0000000418187981 */ /* 0x000f22000c2e1d00 */
[----:B--2---:R-:W-:-:S03]  /*04f0*/  FFMA R8, R8, R21, R12 ;  /* 0x0000001508087223 */ /* 0x004fc6000000000c */
[----:B------:R-:W4:Y:S01]  /*0500*/  LDG.E.EL.128 R20, desc[UR4][R22.64] ;  /* 0x0000000416147981 */ /* 0x000f22000c2e1d00 */
[----:B------:R-:W-:Y:S01]  /*0510*/  FFMA R6, R9, R6, R13 ;  /* 0x0000000609067223 */ /* 0x000fe2000000000d */
[----:B------:R-:W-:Y:S01]  /*0520*/  FADD R9, R7, 9.9999997473787516356e-06 ;  /* 0x3727c5ac07097421 */ /* 0x000fe20000000000 */
[----:B------:R-:W-:-:S03]  /*0530*/  FFMA R5, R10, R5, R14 ;  /* 0x000000050a057223 */ /* 0x000fc6000000000e */
[----:B------:R-:W0:Y:S02]  /*0540*/  MUFU.SQRT R10, R9 ;  /* 0x00000009000a7308 */ /* 0x000e240000002000 */
[C---:B0-----:R-:W-:Y:S02]  /*0550*/  FSETP.GT.AND P0, PT, R10.reuse, 8.50705917302346158658e+37, PT ;  /* 0x7e8000000a00780b */ /* 0x041fe40003f04000 */
[----:B------:R-:W-:Y:S01]  /*0560*/  FSETP.GEU.AND P1, PT, R10, 1.175494350822287508e-38, PT ;  /* 0x008000000a00780b */ /* 0x000fe20003f2e000 */
[----:B---3--:R-:W-:-:S10]  /*0570*/  FADD R16, R16, 9.9999997473787516356e-06 ;  /* 0x3727c5ac10107421 */ /* 0x008fd40000000000 */
[----:B------:R-:W-:-:S04]  /*0580*/  @P0 FMUL R10, R10, 0.25 ;  /* 0x3e8000000a0a0820 */ /* 0x000fc80000400000 */
[----:B------:R-:W-:Y:S01]  /*0590*/  @!P1 FMUL R10, R10, 16777216 ;  /* 0x4b8000000a0a9820 */ /* 0x000fe20000400000 */
[----:B------:R-:W0:Y:S01]  /*05a0*/  MUFU.SQRT R3, R16 ;  /* 0x0000001000037308 */ /* 0x000e220000002000 */
[----:B------:R-:W-:-:S07]  /*05b0*/  FSEL R13, R4, 1, P0 ;  /* 0x3f800000040d7808 */ /* 0x000fce0000000000 */
[----:B------:R-:W1:Y:S01]  /*05c0*/  MUFU.RCP R10, R10 ;  /* 0x0000000a000a7308 */ /* 0x000e620000001000 */
[----:B------:R-:W-:Y:S01]  /*05d0*/  FADD R18, R18, 9.9999997473787516356e-06 ;  /* 0x3727c5ac12127421 */ /* 0x000fe20000000000 */
[----:B------:R-:W-:Y:S01]  /*05e0*/  FADD R17, R17, 9.9999997473787516356e-06 ;  /* 0x3727c5ac11117421 */ /* 0x000fe20000000000 */
[----:B------:R-:W-:Y:S01]  /*05f0*/  @!P1 FMUL R13, R13, 16777216 ;  /* 0x4b8000000d0d9820 */ /* 0x000fe20000400000 */
[----:B------:R-:W-:-:S04]  /*0600*/  FADD R19, R19, 9.9999997473787516356e-06 ;  /* 0x3727c5ac13137421 */ /* 0x000fc80000000000 */
[----:B------:R-:W2:Y:S01]  /*0610*/  MUFU.SQRT R9, R18 ;  /* 0x0000001200097308 */ /* 0x000ea20000002000 */
[----:B0-----:R-:W-:Y:S01]  /*0620*/  FSETP.GT.AND P2, PT, R3, 8.50705917302346158658e+37, PT ;  /* 0x7e8000000300780b */ /* 0x001fe20003f44000 */
[----:B-1----:R-:W-:-:S06]  /*0630*/  FMUL R13, R10, R13 ;  /* 0x0000000d0a0d7220 */ /* 0x002fcc0000400000 */
[----:B------:R-:W0:Y:S01]  /*0640*/  MUFU.SQRT R7, R17 ;  /* 0x0000001100077308 */ /* 0x000e220000002000 */
[----:B------:R-:W-:-:S07]  /*0650*/  FSETP.GEU.AND P3, PT, R3, 1.175494350822287508e-38, PT ;  /* 0x008000000300780b */ /* 0x000fce0003f6e000 */
[----:B------:R-:W1:Y:S01]  /*0660*/  MUFU.SQRT R10, R19 ;  /* 0x00000013000a7308 */ /* 0x000e620000002000 */
[----:B--2---:R-:W-:Y:S01]  /*0670*/  FSETP.GT.AND P4, PT, R9, 8.50705917302346158658e+37, PT ;  /* 0x7e8000000900780b */ /* 0x004fe20003f84000 */
[----:B------:R-:W-:Y:S01]  /*0680*/  @P2 FMUL R3, R3, 0.25 ;  /* 0x3e80000003032820 */ /* 0x000fe20000400000 */
[----:B------:R-:W-:Y:S02]  /*0690*/  FSEL R12, R4, 1, P2 ;  /* 0x3f800000040c7808 */ /* 0x000fe40001000000 */
[----:B------:R-:W-:Y:S02]  /*06a0*/  FSETP.GEU.AND P5, PT, R9, 1.175494350822287508e-38, PT ;  /* 0x008000000900780b */ /* 0x000fe40003fae000 */
[----:B0-----:R-:W-:Y:S01]  /*06b0*/  FSETP.GT.AND P1, PT, R7, 8.50705917302346158658e+37, PT ;  /* 0x7e8000000700780b */ /* 0x001fe20003f24000 */
[----:B------:R-:W-:Y:S01]  /*06c0*/  @!P3 FMUL R3, R3, 16777216 ;  /* 0x4b8000000303b820 */ /* 0x000fe20000400000 */
[----:B------:R-:W-:Y:S01]  /*06d0*/  FSETP.GEU.AND P0, PT, R7, 1.175494350822287508e-38, PT ;  /* 0x008000000700780b */ /* 0x000fe20003f0e000 */
[----:B------:R-:W-:Y:S01]  /*06e0*/  @!P3 FMUL R12, R12, 16777216 ;  /* 0x4b8000000c0cb820 */ /* 0x000fe20000400000 */
[----:B-1----:R-:W-:-:S02]  /*06f0*/  FSETP.GT.AND P2, PT, R10, 8.50705917302346158658e+37, PT ;  /* 0x7e8000000a00780b */ /* 0x002fc40003f44000 */
[----:B------:R-:W-:Y:S01]  /*0700*/  FSETP.GEU.AND P3, PT, R10, 1.175494350822287508e-38, PT ;  /* 0x008000000a00780b */ /* 0x000fe20003f6e000 */
[----:B------:R-:W-:Y:S01]  /*0710*/  @P4 FMUL R9, R9, 0.25 ;  /* 0x3e80000009094820 */ /* 0x000fe20000400000 */
[----:B------:R-:W-:-:S05]  /*0720*/  FMUL R2, R2, R13 ;  /* 0x0000000d02027220 */ /* 0x000fca0000400000 */
[----:B------:R-:W-:Y:S01]  /*0730*/  @P1 FMUL R7, R7, 0.25 ;  /* 0x3e80000007071820 */ /* 0x000fe20000400000 */
[----:B------:R-:W-:Y:S01]  /*0740*/  @!P5 FMUL R9, R9, 16777216 ;  /* 0x4b8000000909d820 */ /* 0x000fe20000400000 */
[----:B------:R-:W-:Y:S02]  /*0750*/  FFMA R11, R11, R2, R15 ;  /* 0x000000020b0b7223 */ /* 0x000fe4000000000f */
[----:B------:R-:W-:Y:S01]  /*0760*/  @!P0 FMUL R7, R7, 16777216 ;  /* 0x4b80000007078820 */ /* 0x000fe20000400000 */
[----:B------:R-:W-:Y:S01]  /*0770*/  FADD R2, RZ, -R8 ;  /* 0x80000008ff027221 */ /* 0x000fe20000000000 */
[----:B------:R-:W-:Y:S01]  /*0780*/  @P2 FMUL R10, R10, 0.25 ;  /* 0x3e8000000a0a2820 */ /* 0x000fe20000400000 */
[----:B------:R-:W0:Y:S02]  /*0790*/  MUFU.RCP R9, R9 ;  /* 0x0000000900097308 */ /* 0x000e240000001000 */
[----:B------:R-:W-:Y:S01]  /*07a0*/  FMUL R2, R2, 1.4426950216293334961 ;  /* 0x3fb8aa3b02027820 */ /* 0x000fe20000400000 */
[----:B------:R-:W-:Y:S01]  /*07b0*/  @!P3 FMUL R10, R10, 16777216 ;  /* 0x4b8000000a0ab820 */ /* 0x000fe20000400000 */
[----:B------:R-:W-:-:S04]  /*07c0*/  FSEL R16, R4, 1, P4 ;  /* 0x3f80000004107808 */ /* 0x000fc80002000000 */
[----:B------:R-:W1:Y:S01]  /*07d0*/  MUFU.RCP R7, R7 ;  /* 0x0000000700077308 */ /* 0x000e620000001000 */
[----:B------:R-:W-:Y:S02]  /*07e0*/  FSETP.GEU.AND P4, PT, R2, -126, PT ;  /* 0xc2fc00000200780b */ /* 0x000fe40003f8e000 */
[----:B------:R-:W-:-:S05]  /*07f0*/  FSEL R14, R4, 1, P1 ;  /* 0x3f800000040e7808 */ /* 0x000fca0000800000 */
[----:B------:R-:W2:Y:S01]  /*0800*/  MUFU.RCP R3, R3 ;  /* 0x0000000300037308 */ /* 0x000ea20000001000 */
[----:B------:R-:W-:Y:S01]  /*0810*/  @!P5 FMUL R16, R16, 16777216 ;  /* 0x4b8000001010d820 */ /* 0x000fe20000400000 */
[----:B------:R-:W-:-:S06]  /*0820*/  FSEL R13, R4, 1, P2 ;  /* 0x3f800000040d7808 */ /* 0x000fcc0001000000 */
[----:B------:R-:W3:Y:S01]  /*0830*/  MUFU.RCP R10, R10 ;  /* 0x0000000a000a7308 */ /* 0x000ee20000001000 */
[----:B------:R-:W-:Y:S01]  /*0840*/  @!P0 FMUL R14, R14, 16777216 ;  /* 0x4b8000000e0e8820 */ /* 0x000fe20000400000 */
[----:B0-----:R-:W-:Y:S01]  /*0850*/  FMUL R9, R9, R16 ;  /* 0x0000001009097220 */ /* 0x001fe20000400000 */
[----:B------:R-:W-:Y:S01]  /*0860*/  @!P3 FMUL R13, R13, 16777216 ;  /* 0x4b8000000d0db820 */ /* 0x000fe20000400000 */
[----:B------:R-:W-:Y:S01]  /*0870*/  FADD R29, R33, -R29 ;  /* 0x8000001d211d7221 */ /* 0x000fe20000000000 */
[----:B-1----:R-:W-:Y:S01]  /*0880*/  FMUL R14, R7, R14 ;  /* 0x0000000e070e7220 */ /* 0x002fe20000400000 */
[----:B------:R-:W-:Y:S01]  /*0890*/  @!P4 FMUL R2, R2, 0.5 ;  /* 0x3f0000000202c820 */ /* 0x000fe20000400000 */
[----:B------:R-:W-:Y:S01]  /*08a0*/  FMUL R9, R30, R9 ;  /* 0x000000091e097220 */ /* 0x000fe20000400000 */
[----:B------:R-:W-:Y:S01]  /*08b0*/  FADD R28, R32, -R28 ;  /* 0x8000001c201c7221 */ /* 0x000fe20000000000 */
[----:B--2---:R-:W-:Y:S01]  /*08c0*/  FMUL R17, R3, R12 ;  /* 0x0000000c03117220 */ /* 0x004fe20000400000 */
[----:B------:R-:W-:Y:S01]  /*08d0*/  FMUL R14, R29, R14 ;  /* 0x0000000e1d0e7220 */ /* 0x000fe20000400000 */
[----:B------:R-:W-:Y:S01]  /*08e0*/  FADD R12, RZ, -R6 ;  /* 0x80000006ff0c7221 */ /* 0x000fe20000000000 */
[----:B---3--:R-:W-:Y:S01]  /*08f0*/  FMUL R16, R10, R13 ;  /* 0x0000000d0a107220 */ /* 0x008fe20000400000 */
[----:B------:R-:W-:Y:S01]  /*0900*/  FMUL R17, R28, R17 ;  /* 0x000000111c117220 */ /* 0x000fe20000400000 */
[----:B------:R-:W-:Y:S01]  /*0910*/  FADD R3, RZ, -R5 ;  /* 0x80000005ff037221 */ /* 0x000fe20000000000 */
[----:B------:R-:W0:Y:S01]  /*0920*/  MUFU.EX2 R2, R2 ;  /* 0x0000000200027308 */ /* 0x000e220000000800 */
[----:B------:R-:W-:Y:S01]  /*0930*/  FMUL R16, R31, R16 ;  /* 0x000000101f107220 */ /* 0x000fe20000400000 */
[----:B------:R-:W-:Y:S01]  /*0940*/  FMUL R12, R12, 1.4426950216293334961 ;  /* 0x3fb8aa3b0c0c7820 */ /* 0x000fe20000400000 */
[----:B------:R-:W-:Y:S01]  /*0950*/  FMUL R7, R3, 1.4426950216293334961 ;  /* 0x3fb8aa3b03077820 */ /* 0x000fe20000400000 */
[----:B------:R-:W-:-:S03]  /*0960*/  FADD R3, RZ, -R11 ;  /* 0x8000000bff037221 */ /* 0x000fc60000000000 */
[----:B------:R-:W-:Y:S01]  /*0970*/  FSETP.GEU.AND P1, PT, R12, -126, PT ;  /* 0xc2fc00000c00780b */ /* 0x000fe20003f2e000 */
[----:B------:R-:W-:Y:S01]  /*0980*/  FMUL R3, R3, 1.4426950216293334961 ;  /* 0x3fb8aa3b03037820 */ /* 0x000fe20000400000 */
[----:B------:R-:W-:-:S04]  /*0990*/  FSETP.GEU.AND P0, PT, R7, -126, PT ;  /* 0xc2fc00000700780b */ /* 0x000fc80003f0e000 */
[----:B------:R-:W-:Y:S01]  /*09a0*/  FSETP.GEU.AND P6, PT, R3, -126, PT ;  /* 0xc2fc00000300780b */ /* 0x000fe20003fce000 */
[----:B0-----:R-:W-:-:S06]  /*09b0*/  @!P4 FMUL R2, R2, R2 ;  /* 0x000000020202c220 */ /* 0x001fcc0000400000 */
[----:B------:R-:W-:Y:S02]  /*09c0*/  @!P1 FMUL R12, R12, 0.5 ;  /* 0x3f0000000c0c9820 */ /* 0x000fe40000400000 */
[----:B------:R-:W-:-:S04]  /*09d0*/  @!P0 FMUL R7, R7, 0.5 ;  /* 0x3f00000007078820 */ /* 0x000fc80000400000 */
[----:B------:R-:W0:Y:S01]  /*09e0*/  MUFU.EX2 R12, R12 ;  /* 0x0000000c000c7308 */ /* 0x000e220000000800 */
[----:B------:R-:W-:-:S07]  /*09f0*/  @!P6 FMUL R3, R3, 0.5 ;  /* 0x3f0000000303e820 */ /* 0x000fce0000400000 */
[----:B------:R-:W1:Y:S01]  /*0a00*/  MUFU.EX2 R7, R7 ;  /* 0x0000000700077308 */ /* 0x000e620000000800 */
[----:B------:R-:W-:-:S07]  /*0a10*/  FADD R2, R2, 1 ;  /* 0x3f80000002027421 */ /* 0x000fce0000000000 */
[----:B------:R-:W2:Y:S01]  /*0a20*/  MUFU.EX2 R3, R3 ;  /* 0x0000000300037308 */ /* 0x000ea20000000800 */
[----:B0-----:R-:W-:Y:S01]  /*0a30*/  @!P1 FMUL R12, R12, R12 ;  /* 0x0000000c0c0c9220 */ /* 0x001fe20000400000 */
[----:B------:R-:W-:Y:S01]  /*0a40*/  FSETP.GT.AND P1, PT, R2, 8.50705917302346158658e+37, PT ;  /* 0x7e8000000200780b */ /* 0x000fe20003f24000 */
[----:B-1----:R-:W-:Y:S01]  /*0a50*/  @!P0 FMUL R7, R7, R7 ;  /* 0x0000000707078220 */ /* 0x002fe20000400000 */
[----:B--2---:R-:W-:-:S11]  /*0a60*/  @!P6 FMUL R3, R3, R3 ;  /* 0x000000030303e220 */ /* 0x004fd60000400000 */
[----:B------:R-:W-:Y:S01]  /*0a70*/  @P1 FMUL R2, R2, 0.25 ;  /* 0x3e80000002021820 */ /* 0x000fe20000400000 */
[----:B----4-:R-:W-:Y:S01]  /*0a80*/  FFMA R22, R22, R9, R26 ;  /* 0x0000000916167223 */ /* 0x010fe2000000001a */
[----:B------:R-:W-:Y:S01]  /*0a90*/  FFMA R21, R21, R14, R25 ;  /* 0x0000000e15157223 */ /* 0x000fe20000000019 */
[----:B------:R-:W-:Y:S01]  /*0aa0*/  FFMA R20, R20, R17, R24 ;  /* 0x0000001114147223 */ /* 0x000fe20000000018 */
[----:B------:R-:W-:Y:S01]  /*0ab0*/  FFMA R23, R23, R16, R27 ;  /* 0x0000001017177223 */ /* 0x000fe2000000001b */
[----:B------:R-:W-:Y:S01]  /*0ac0*/  FADD R9, RZ, -R22 ;  /* 0x80000016ff097221 */ /* 0x000fe20000000000 */
[----:B------:R-:W-:Y:S01]  /*0ad0*/  FADD R13, RZ, -R21 ;  /* 0x80000015ff0d7221 */ /* 0x000fe20000000000 */
[----:B------:R-:W-:Y:S02]  /*0ae0*/  FADD R10, RZ, -R20 ;  /* 0x80000014ff0a7221 */ /* 0x000fe40000000000 */
[----:B------:R-:W-:Y:S01]  /*0af0*/  FMUL R14, R9, 1.4426950216293334961 ;  /* 0x3fb8aa3b090e7820 */ /* 0x000fe20000400000 */
[----:B------:R-:W-:Y:S01]  /*0b00*/  FADD R9, RZ, -R23 ;  /* 0x80000017ff097221 */ /* 0x000fe20000000000 */
[----:B------:R-:W-:Y:S01]  /*0b10*/  FMUL R13, R13, 1.4426950216293334961 ;  /* 0x3fb8aa3b0d0d7820 */ /* 0x000fe20000400000 */
[----:B------:R-:W-:-:S02]  /*0b20*/  FMUL R10, R10, 1.4426950216293334961 ;  /* 0x3fb8aa3b0a0a7820 */ /* 0x000fc40000400000 */
[----:B------:R-:W-:Y:S01]  /*0b30*/  FMUL R15, R9, 1.4426950216293334961 ;  /* 0x3fb8aa3b090f7820 */ /* 0x000fe20000400000 */
[----:B------:R-:W-:Y:S02]  /*0b40*/  FSETP.GEU.AND P2, PT, R14, -126, PT ;  /* 0xc2fc00000e00780b */ /* 0x000fe40003f4e000 */
[----:B------:R-:W-:Y:S02]  /*0b50*/  FSETP.GEU.AND P3, PT, R13, -126, PT ;  /* 0xc2fc00000d00780b */ /* 0x000fe40003f6e000 */
[----:B------:R-:W-:Y:S02]  /*0b60*/  FSETP.GEU.AND P5, PT, R10, -126, PT ;  /* 0xc2fc00000a00780b */ /* 0x000fe40003fae000 */
[----:B------:R-:W-:-:S07]  /*0b70*/  FSETP.GEU.AND P4, PT, R15, -126, PT ;  /* 0xc2fc00000f00780b */ /* 0x000fce0003f8e000 */
[----:B------:R-:W-:Y:S02]  /*0b80*/  @!P2 FMUL R14, R14, 0.5 ;  /* 0x3f0000000e0ea820 */ /* 0x000fe40000400000 */
[----:B------:R-:W-:Y:S02]  /*0b90*/  @!P3 FMUL R13, R13, 0.5 ;  /* 0x3f0000000d0db820 */ /* 0x000fe40000400000 */
[----:B------:R-:W-:Y:S02]  /*0ba0*/  @!P5 FMUL R10, R10, 0.5 ;  /* 0x3f0000000a0ad820 */ /* 0x000fe40000400000 */
[----:B------:R-:W-:Y:S01]  /*0bb0*/  @!P4 FMUL R15, R15, 0.5 ;  /* 0x3f0000000f0fc820 */ /* 0x000fe20000400000 */
[----:B------:R-:W-:Y:S08]  /*0bc0*/  MUFU.EX2 R14, R14 ;  /* 0x0000000e000e7308 */ /* 0x000ff00000000800 */
[----:B------:R-:W0:Y:S08]  /*0bd0*/  MUFU.EX2 R13, R13 ;  /* 0x0000000d000d7308 */ /* 0x000e300000000800 */
[----:B------:R-:W1:Y:S08]  /*0be0*/  MUFU.EX2 R10, R10 ;  /* 0x0000000a000a7308 */ /* 0x000e700000000800 */
[----:B------:R-:W2:Y:S01]  /*0bf0*/  MUFU.EX2 R15, R15 ;  /* 0x0000000f000f7308 */ /* 0x000ea20000000800 */
[----:B------:R-:W-:Y:S01]  /*0c00*/  FADD R9, R12, 1 ;  /* 0x3f8000000c097421 */ /* 0x000fe20000000000 */
[----:B------:R-:W-:Y:S01]  /*0c10*/  FADD R16, R7, 1 ;  /* 0x3f80000007107421 */ /* 0x000fe20000000000 */
[----:B0-----:R-:W-:Y:S01]  /*0c20*/  @!P3 FMUL R13, R13, R13 ;  /* 0x0000000d0d0db220 */ /* 0x001fe20000400000 */
[----:B------:R-:W-:Y:S01]  /*0c30*/  @!P2 FMUL R14, R14, R14 ;  /* 0x0000000e0e0ea220 */ /* 0x000fe20000400000 */
[----:B------:R-:W-:Y:S01]  /*0c40*/  FADD R12, R3, 1 ;  /* 0x3f800000030c7421 */ /* 0x000fe20000000000 */
[----:B------:R-:W-:Y:S01]  /*0c50*/  FSETP.GT.AND P0, PT, R9, 8.50705917302346158658e+37, PT ;  /* 0x7e8000000900780b */ /* 0x000fe20003f04000 */
[----:B-1----:R-:W-:Y:S01]  /*0c60*/  @!P5 FMUL R10, R10, R10 ;  /* 0x0000000a0a0ad220 */ /* 0x002fe20000400000 */
[----:B------:R-:W-:Y:S01]  /*0c70*/  FADD R13, R13, 1 ;  /* 0x3f8000000d0d7421 */ /* 0x000fe20000000000 */
[----:B------:R-:W-:Y:S01]  /*0c80*/  FADD R14, R14, 1 ;  /* 0x3f8000000e0e7421 */ /* 0x000fe20000000000 */
[----:B------:R-:W-:Y:S01]  /*0c90*/  FSETP.GT.AND P6, PT, R16, 8.50705917302346158658e+37, PT ;  /* 0x7e8000001000780b */ /* 0x000fe20003fc4000 */
[----:B------:R-:W-:Y:S01]  /*0ca0*/  FADD R17, R10, 1 ;  /* 0x3f8000000a117421 */ /* 0x000fe20000000000 */
[----:B--2---:R-:W-:Y:S01]  /*0cb0*/  @!P4 FMUL R15, R15, R15 ;  /* 0x0000000f0f0fc220 */ /* 0x004fe20000400000 */
[----:B------:R-:W-:-:S03]  /*0cc0*/  FSETP.GT.AND P5, PT, R12, 8.50705917302346158658e+37, PT ;  /* 0x7e8000000c00780b */ /* 0x000fc60003fa4000 */
[----:B------:R-:W-:Y:S01]  /*0cd0*/  FADD R18, R15, 1 ;  /* 0x3f8000000f127421 */ /* 0x000fe20000000000 */
[----:B------:R-:W-:Y:S02]  /*0ce0*/  FSETP.GT.AND P4, PT, R13, 8.50705917302346158658e+37, PT ;  /* 0x7e8000000d00780b */ /* 0x000fe40003f84000 */
[----:B------:R-:W-:Y:S02]  /*0cf0*/  FSETP.GT.AND P2, PT, R14, 8.50705917302346158658e+37, PT ;  /* 0x7e8000000e00780b */ /* 0x000fe40003f44000 */
[----:B------:R-:W-:Y:S02]  /*0d00*/  FSEL R24, R4, 1, P1 ;  /* 0x3f80000004187808 */ /* 0x000fe40000800000 */
[----:B------:R-:W-:Y:S02]  /*0d10*/  FSETP.GT.AND P3, PT, R17, 8.50705917302346158658e+37, PT ;  /* 0x7e8000001100780b */ /* 0x000fe40003f64000 */
[----:B------:R-:W-:Y:S01]  /*0d20*/  FSETP.GT.AND P1, PT, R18, 8.50705917302346158658e+37, PT ;  /* 0x7e8000001200780b */ /* 0x000fe20003f24000 */
[----:B------:R-:W-:Y:S01]  /*0d30*/  @P0 FMUL R9, R9, 0.25 ;  /* 0x3e80000009090820 */ /* 0x000fe20000400000 */
[----:B------:R-:W-:Y:S01]  /*0d40*/  @P6 FMUL R16, R16, 0.25 ;  /* 0x3e80000010106820 */ /* 0x000fe20000400000 */
[----:B------:R0:W1:Y:S01]  /*0d50*/  MUFU.RCP R7, R2 ;  /* 0x0000000200077308 */ /* 0x0000620000001000 */
[----:B------:R-:W-:Y:S01]  /*0d60*/  @P5 FMUL R12, R12, 0.25 ;  /* 0x3e8000000c0c5820 */ /* 0x000fe20000400000 */
[----:B------:R-:W-:-:S02]  /*0d70*/  @P4 FMUL R13, R13, 0.25 ;  /* 0x3e8000000d0d4820 */ /* 0x000fc40000400000 */
[----:B------:R-:W-:-:S04]  /*0d80*/  @P2 FMUL R14, R14, 0.25 ;  /* 0x3e8000000e0e2820 */ /* 0x000fc80000400000 */
[----:B------:R-:W2:Y:S01]  /*0d90*/  MUFU.RCP R9, R9 ;  /* 0x0000000900097308 */ /* 0x000ea20000001000 */
[----:B0-----:R-:W0:Y:S01]  /*0da0*/  LDC.64 R2, c[0x0][0x210] ;  /* 0x00008400ff027b82 */ /* 0x001e220000000a00 */
[----:B------:R-:W-:Y:S01]  /*0db0*/  @P3 FMUL R17, R17, 0.25 ;  /* 0x3e80000011113820 */ /* 0x000fe20000400000 */
[----:B------:R-:W-:-:S05]  /*0dc0*/  @P1 FMUL R18, R18, 0.25 ;  /* 0x3e80000012121820 */ /* 0x000fca0000400000 */
[----:B------:R-:W3:Y:S01]  /*0dd0*/  MUFU.RCP R10, R16 ;  /* 0x00000010000a7308 */ /* 0x000ee20000001000 */
[C---:B------:R-:W-:Y:S02]  /*0de0*/  FSEL R26, R4.reuse, 1, P0 ;  /* 0x3f800000041a7808 */ /* 0x040fe40000000000 */
[----:B------:R-:W-:-:S05]  /*0df0*/  FSEL R19, R4, 1, P6 ;  /* 0x3f80000004137808 */ /* 0x000fca0003000000 */
[----:B------:R-:W4:Y:S08]  /*0e00*/  MUFU.RCP R12, R12 ;  /* 0x0000000c000c7308 */ /* 0x000f300000001000 */
[----:B------:R5:W0:Y:S08]  /*0e10*/  MUFU.RCP R15, R17 ;  /* 0x00000011000f7308 */ /* 0x000a300000001000 */
[----:B------:R-:W0:Y:S08]  /*0e20*/  MUFU.RCP R13, R13 ;  /* 0x0000000d000d7308 */ /* 0x000e300000001000 */
[----:B------:R-:W0:Y:S08]  /*0e30*/  MUFU.RCP R14, R14 ;  /* 0x0000000e000e7308 */ /* 0x000e300000001000 */
[----:B------:R-:W0:Y:S01]  /*0e40*/  MUFU.RCP R16, R18 ;  /* 0x0000001200107308 */ /* 0x000e220000001000 */
[----:B-1----:R-:W-:Y:S01]  /*0e50*/  FMUL R7, R7, R24 ;  /* 0x0000001807077220 */ /* 0x002fe20000400000 */
[----:B--2---:R-:W-:Y:S01]  /*0e60*/  FMUL R9, R9, R26 ;  /* 0x0000001a09097220 */ /* 0x004fe20000400000 */
[----:B---3--:R-:W-:Y:S01]  /*0e70*/  FMUL R10, R10, R19 ;  /* 0x000000130a0a7220 */ /* 0x008fe20000400000 */
[----:B-----5:R-:W-:-:S02]  /*0e80*/  FSEL R17, R4, 1, P5 ;  /* 0x3f80000004117808 */ /* 0x020fc40002800000 */
[C---:B------:R-:W-:Y:S02]  /*0e90*/  FSEL R24, R4.reuse, 1, P3 ;  /* 0x3f80000004187808 */ /* 0x040fe40001800000 */
[C---:B------:R-:W-:Y:S02]  /*0ea0*/  FSEL R26, R4.reuse, 1, P4 ;  /* 0x3f800000041a7808 */ /* 0x040fe40002000000 */
[C---:B------:R-:W-:Y:S02]  /*0eb0*/  FSEL R19, R4.reuse, 1, P2 ;  /* 0x3f80000004137808 */ /* 0x040fe40001000000 */
[----:B------:R-:W-:Y:S01]  /*0ec0*/  FSEL R25, R4, 1, P1 ;  /* 0x3f80000004197808 */ /* 0x000fe20000800000 */
[----:B----4-:R-:W-:Y:S01]  /*0ed0*/  FMUL R12, R12, R17 ;  /* 0x000000110c0c7220 */ /* 0x010fe20000400000 */
[----:B0-----:R-:W-:Y:S01]  /*0ee0*/  FMUL R15, R15, R24 ;  /* 0x000000180f0f7220 */ /* 0x001fe20000400000 */
[----:B------:R-:W-:Y:S01]  /*0ef0*/  FMUL R4, R13, R26 ;  /* 0x0000001a0d047220 */ /* 0x000fe20000400000 */
[----:B------:R-:W-:Y:S01]  /*0f00*/  FMUL R19, R14, R19 ;  /* 0x000000130e137220 */ /* 0x000fe20000400000 */
[----:B------:R-:W-:Y:S01]  /*0f10*/  FMUL R16, R16, R25 ;  /* 0x0000001910107220 */ /* 0x000fe20000400000 */
[----:B------:R-:W-:-:S04]  /*0f20*/  IMAD.WIDE R2, R0, 0x4, R2 ;  /* 0x0000000400027825 */ /* 0x000fc800078e0202 */
[----:B------:R-:W-:Y:S01]  /*0f30*/  FMUL R8, R8, R7 ;  /* 0x0000000708087220 */ /* 0x000fe20000400000 */
[----:B------:R-:W-:Y:S01]  /*0f40*/  FMUL R9, R6, R9 ;  /* 0x0000000906097220 */ /* 0x000fe20000400000 */
[----:B------:R-:W-:Y:S01]  /*0f50*/  FMUL R10, R5, R10 ;  /* 0x0000000a050a7220 */ /* 0x000fe20000400000 */
[----:B------:R-:W-:Y:S01]  /*0f60*/  FMUL R11, R11, R12 ;  /* 0x0000000c0b0b7220 */ /* 0x000fe20000400000 */
[----:B------:R-:W-:Y:S01]  /*0f70*/  FMUL R20, R20, R15 ;  /* 0x0000000f14147220 */ /* 0x000fe20000400000 */
[----:B------:R-:W-:Y:S01]  /*0f80*/  FMUL R21, R21, R4 ;  /* 0x0000000415157220 */ /* 0x000fe20000400000 */
[----:B------:R-:W-:Y:S01]  /*0f90*/  FMUL R22, R22, R19 ;  /* 0x0000001316167220 */ /* 0x000fe20000400000 */
[----:B------:R-:W-:Y:S01]  /*0fa0*/  FMUL R23, R23, R16 ;  /* 0x0000001017177220 */ /* 0x000fe20000400000 */
[----:B------:R-:W-:Y:S04]  /*0fb0*/  STG.E.128 desc[UR4][R2.64], R8 ;  /* 0x0000000802007986 */ /* 0x000fe8000c101d04 */
[----:B------:R-:W-:Y:S01]  /*0fc0*/  STG.E.128 desc[UR4][R2.64+0x800], R20 ;  /* 0x0008001402007986 */ /* 0x000fe2000c101d04 */
[----:B------:R-:W-:Y:S05]  /*0fd0*/  EXIT ;  /* 0x000000000000794d */ /* 0x000fea0003800000 */
.L_x_0:
[----:B------:R-:W-:-:S00]  /*0fe0*/  BRA `(.L_x_0) ;  /* 0xfffffffc00fc7947 */ /* 0x000fc0000383ffff */
[----:B------:R-:W-:-:S00]  /*0ff0*/  NOP ;  /* 0x0000000000007918 */ /* 0x000fc00000000000 */
        /* <DEDUP_REMOVED lines=8> */
.L_x_1:


//--------------------- .nv.global.init           --------------------------
	.section	.nv.global.init,"aw",@progbits
.nv.global.init:
	.type		_$_str,@object
	.size		_$_str,(_$_str_$_2 - _$_str)
_$_str:
        /*0000*/ 	.byte	0x5f, 0x5f, 0x43, 0x55, 0x44, 0x41, 0x5f, 0x46, 0x54, 0x5a, 0x00
	.type		_$_str_$_2,@object
	.size		_$_str_$_2,(.L_1 - _$_str_$_2)
_$_str_$_2:
        /*000b*/ 	.byte	0x5f, 0x5f, 0x43, 0x55, 0x44, 0x41, 0x5f, 0x50, 0x52, 0x45, 0x43, 0x5f, 0x53, 0x51, 0x52, 0x54
        /*001b*/ 	.byte	0x00
.L_1:


//--------------------- .nv.constant0.triton_poi_fused__native_batch_norm_legit_no_training_mul_sigmoid_30 --------------------------
	.section	.nv.constant0.triton_poi_fused__native_batch_norm_legit_no_training_mul_sigmoid_30,"a",@progbits
	.sectionflags	@""
	.align	4
.nv.constant0.triton_poi_fused__native_batch_norm_legit_no_training_mul_sigmoid_30:
	.zero		580
